	.headerflags	@"EF_CUDA_TEXMODE_UNIFIED EF_CUDA_64BIT_ADDRESS EF_CUDA_ACCELERATORS EF_CUDA_SM90 EF_CUDA_VIRTUAL_SM(EF_CUDA_SM90)"
	.elftype	@"ET_EXEC"


//--------------------- .nv.info                  --------------------------
	.section	.nv.info,"",@"SHT_CUDA_INFO"
	.align	4


	//----- nvinfo : EIATTR_REGCOUNT
	.align		4
        /*0000*/ 	.byte	0x04, 0x2f
        /*0002*/ 	.short	(.L_3 - .L_2)
	.align		4
.L_2:
        /*0004*/ 	.word	index@(triton_poi_fused__native_batch_norm_legit_no_training_4)
        /*0008*/ 	.word	0x00000012


	//----- nvinfo : EIATTR_MIN_STACK_SIZE
	.align		4
.L_3:
        /*000c*/ 	.byte	0x04, 0x12
        /*000e*/ 	.short	(.L_5 - .L_4)
	.align		4
.L_4:
        /*0010*/ 	.word	index@(triton_poi_fused__native_batch_norm_legit_no_training_4)
        /*0014*/ 	.word	0x00000000


	//----- nvinfo : EIATTR_FRAME_SIZE
	.align		4
.L_5:
        /*0018*/ 	.byte	0x04, 0x11
        /*001a*/ 	.short	(.L_7 - .L_6)
	.align		4
.L_6:
        /*001c*/ 	.word	index@(triton_poi_fused__native_batch_norm_legit_no_training_4)
        /*0020*/ 	.word	0x00000000


	//----- nvinfo : EIATTR_MIN_STACK_SIZE
	.align		4
.L_7:
        /*0024*/ 	.byte	0x04, 0x12
        /*0026*/ 	.short	(.L_9 - .L_8)
	.align		4
.L_8:
        /*0028*/ 	.word	index@(triton_poi_fused__native_batch_norm_legit_no_training_4)
        /*002c*/ 	.word	0x00000000
.L_9:


//--------------------- .nv.info.triton_poi_fused__native_batch_norm_legit_no_training_4 --------------------------
	.section	.nv.info.triton_poi_fused__native_batch_norm_legit_no_training_4,"",@"SHT_CUDA_INFO"
	.sectionflags	@""
	.align	4


	//----- nvinfo : EIATTR_CUDA_API_VERSION
	.align		4
        /*0000*/ 	.byte	0x04, 0x37
        /*0002*/ 	.short	(.L_11 - .L_10)
.L_10:
        /*0004*/ 	.word	0x0000007c


	//----- nvinfo : EIATTR_KPARAM_INFO
	.align		4
.L_11:
        /*0008*/ 	.byte	0x04, 0x17
        /*000a*/ 	.short	(.L_13 - .L_12)
.L_12:
        /*000c*/ 	.word	0x00000000
        /*0010*/ 	.short	0x0006
        /*0012*/ 	.short	0x0030
        /*0014*/ 	.byte	0x00, 0xf0, 0x11, 0x00


	//----- nvinfo : EIATTR_KPARAM_INFO
	.align		4
.L_13:
        /*0018*/ 	.byte	0x04, 0x17
        /*001a*/ 	.short	(.L_15 - .L_14)
.L_14:
        /*001c*/ 	.word	0x00000000
        /*0020*/ 	.short	0x0005
        /*0022*/ 	.short	0x0028
        /*0024*/ 	.byte	0x00, 0xf4, 0x21, 0x00


	//----- nvinfo : EIATTR_KPARAM_INFO
	.align		4
.L_15:
        /*0028*/ 	.byte	0x04, 0x17
        /*002a*/ 	.short	(.L_17 - .L_16)
.L_16:
        /*002c*/ 	.word	0x00000000
        /*0030*/ 	.short	0x0004
        /*0032*/ 	.short	0x0020
        /*0034*/ 	.byte	0x00, 0xf4, 0x21, 0x00


	//----- nvinfo : EIATTR_KPARAM_INFO
	.align		4
.L_17:
        /*0038*/ 	.byte	0x04, 0x17
        /*003a*/ 	.short	(.L_19 - .L_18)
.L_18:
        /*003c*/ 	.word	0x00000000
        /*0040*/ 	.short	0x0003
        /*0042*/ 	.short	0x0018
        /*0044*/ 	.byte	0x00, 0xf4, 0x21, 0x00


	//----- nvinfo : EIATTR_KPARAM_INFO
	.align		4
.L_19:
        /*0048*/ 	.byte	0x04, 0x17
        /*004a*/ 	.short	(.L_21 - .L_20)
.L_20:
        /*004c*/ 	.word	0x00000000
        /*0050*/ 	.short	0x0002
        /*0052*/ 	.short	0x0010
        /*0054*/ 	.byte	0x00, 0xf4, 0x21, 0x00


	//----- nvinfo : EIATTR_KPARAM_INFO
	.align		4
.L_21:
        /*0058*/ 	.byte	0x04, 0x17
        /*005a*/ 	.short	(.L_23 - .L_22)
.L_22:
        /*005c*/ 	.word	0x00000000
        /*0060*/ 	.short	0x0001
        /*0062*/ 	.short	0x0008
        /*0064*/ 	.byte	0x00, 0xf4, 0x21, 0x00


	//----- nvinfo : EIATTR_KPARAM_INFO
	.align		4
.L_23:
        /*0068*/ 	.byte	0x04, 0x17
        /*006a*/ 	.short	(.L_25 - .L_24)
.L_24:
        /*006c*/ 	.word	0x00000000
        /*0070*/ 	.short	0x0000
        /*0072*/ 	.short	0x0000
        /*0074*/ 	.byte	0x00, 0xf4, 0x21, 0x00


	//----- nvinfo : EIATTR_SPARSE_MMA_MASK
	.align		4
.L_25:
        /*0078*/ 	.byte	0x03, 0x50
        /*007a*/ 	.short	0x0000


	//----- nvinfo : EIATTR_MAXREG_COUNT
	.align		4
        /*007c*/ 	.byte	0x03, 0x1b
        /*007e*/ 	.short	0x00ff


	//----- nvinfo : EIATTR_EXIT_INSTR_OFFSETS
	.align		4
        /*0080*/ 	.byte	0x04, 0x1c
        /*0082*/ 	.short	(.L_27 - .L_26)


	//   ....[0]....
.L_26:
        /*0084*/ 	.word	0x00000390


	//----- nvinfo : EIATTR_REQNTID
	.align		4
.L_27:
        /*0088*/ 	.byte	0x04, 0x10
        /*008a*/ 	.short	(.L_29 - .L_28)
.L_28:
        /*008c*/ 	.word	0x00000100
        /*0090*/ 	.word	0x00000001
        /*0094*/ 	.word	0x00000001


	//----- nvinfo : EIATTR_CBANK_PARAM_SIZE
	.align		4
.L_29:
        /*0098*/ 	.byte	0x03, 0x19
        /*009a*/ 	.short	0x0034


	//----- nvinfo : EIATTR_PARAM_CBANK
	.align		4
        /*009c*/ 	.byte	0x04, 0x0a
        /*009e*/ 	.short	(.L_31 - .L_30)
	.align		4
.L_30:
        /*00a0*/ 	.word	index@(.nv.constant0.triton_poi_fused__native_batch_norm_legit_no_training_4)
        /*00a4*/ 	.short	0x0210
        /*00a6*/ 	.short	0x0034


	//----- nvinfo : EIATTR_SW_WAR
	.align		4
.L_31:
        /*00a8*/ 	.byte	0x04, 0x36
        /*00aa*/ 	.short	(.L_33 - .L_32)
.L_32:
        /*00ac*/ 	.word	0x00000008
.L_33:


//--------------------- .nv.callgraph             --------------------------
	.section	.nv.callgraph,"",@"SHT_CUDA_CALLGRAPH"
	.align	4
	.sectionentsize	8
	.align		4
        /*0000*/ 	.word	0x00000000
	.align		4
        /*0004*/ 	.word	0xffffffff
	.align		4
        /*0008*/ 	.word	0x00000000
	.align		4
        /*000c*/ 	.word	0xfffffffe
	.align		4
        /*0010*/ 	.word	0x00000000
	.align		4
        /*0014*/ 	.word	0xfffffffd
	.align		4
        /*0018*/ 	.word	0x00000000
	.align		4
        /*001c*/ 	.word	0xfffffffc


//--------------------- .nv.constant4             --------------------------
	.section	.nv.constant4,"a",@progbits
	.align	8
	.align		8
.nv.constant4:
        /*0000*/ 	.dword	_$_str
	.align		8
        /*0008*/ 	.dword	_$_str_$_2


//--------------------- .text.triton_poi_fused__native_batch_norm_legit_no_training_4 --------------------------
	.section	.text.triton_poi_fused__native_batch_norm_legit_no_training_4,"ax",@progbits
	.align	128
        .global         triton_poi_fused__native_batch_norm_legit_no_training_4
        .type           triton_poi_fused__native_batch_norm_legit_no_training_4,@function
        .size           triton_poi_fused__native_batch_norm_legit_no_training_4,(.L_x_1 - triton_poi_fused__native_batch_norm_legit_no_training_4)
        .other          triton_poi_fused__native_batch_norm_legit_no_training_4,@"STO_CUDA_ENTRY STV_DEFAULT"
triton_poi_fused__native_batch_norm_legit_no_training_4:
.text.triton_poi_fused__native_batch_norm_legit_no_training_4:
[----:B------:R-:W-:Y:S01]  /*0000*/  LDC R1, c[0x0][0x28] ;  /* 0x00000a00ff017b82 */ /* 0x000fe20000000800 */
[----:B------:R-:W1:Y:S07]  /*0010*/  S2R R0, SR_TID.X ;  /* 0x0000000000007919 */ /* 0x000e6e0000002100 */
[----:B------:R-:W2:Y:S01]  /*0020*/  LDC.64 R2, c[0x0][0x220] ;  /* 0x00008800ff027b82 */ /* 0x000ea20000000a00 */
[----:B------:R-:W-:Y:S01]  /*0030*/  ULDC.64 UR4, c[0x0][0x208] ;  /* 0x0000820000047ab9 */ /* 0x000fe20000000a00 */
[----:B------:R-:W3:Y:S06]  /*0040*/  S2R R7, SR_CTAID.X ;  /* 0x0000000000077919 */ /* 0x000eec0000002500 */
[----:B------:R-:W4:Y:S08]  /*0050*/  LDC.64 R8, c[0x0][0x228] ;  /* 0x00008a00ff087b82 */ /* 0x000f300000000a00 */
[----:B------:R-:W5:Y:S01]  /*0060*/  LDC.64 R10, c[0x0][0x230] ;  /* 0x00008c00ff0a7b82 */ /* 0x000f620000000a00 */
[----:B-1----:R-:W-:-:S02]  /*0070*/  SHF.L.U32 R0, R0, 0x1, RZ ;  /* 0x0000000100007819 */ /* 0x002fc400000006ff */
[----:B---3--:R-:W-:Y:S02]  /*0080*/  SHF.R.S32.HI R5, RZ, 0x16, R7 ;  /* 0x00000016ff057819 */ /* 0x008fe40000011407 */
[----:B------:R-:W-:Y:S02]  /*0090*/  LOP3.LUT R0, R0, 0x1fe, RZ, 0xc0, !PT ;  /* 0x000001fe00007812 */ /* 0x000fe400078ec0ff */
[----:B------:R-:W-:Y:S02]  /*00a0*/  SGXT R5, R5, 0x1 ;  /* 0x000000010505781a */ /* 0x000fe40000000200 */
[----:B------:R-:W-:Y:S02]  /*00b0*/  LEA R0, R7, R0, 0x9 ;  /* 0x0000000007007211 */ /* 0x000fe400078e48ff */
[----:B------:R-:W1:Y:S02]  /*00c0*/  LDC.64 R6, c[0x0][0x218] ;  /* 0x00008600ff067b82 */ /* 0x000e640000000a00 */
[----:B------:R-:W-:-:S04]  /*00d0*/  LEA.HI R5, R5, R0, RZ, 0x6 ;  /* 0x0000000005057211 */ /* 0x000fc800078f30ff */
[----:B------:R-:W-:-:S04]  /*00e0*/  LOP3.LUT R5, R5, 0xffffffc0, RZ, 0xc0, !PT ;  /* 0xffffffc005057812 */ /* 0x000fc800078ec0ff */
[----:B------:R-:W-:Y:S02]  /*00f0*/  IADD3 R13, R0, -R5, RZ ;  /* 0x80000005000d7210 */ /* 0x000fe40007ffe0ff */
[----:B------:R-:W3:Y:S03]  /*0100*/  LDC.64 R4, c[0x0][0x210] ;  /* 0x00008400ff047b82 */ /* 0x000ee60000000a00 */
[----:B--2---:R-:W-:-:S06]  /*0110*/  IMAD.WIDE R2, R13, 0x4, R2 ;  /* 0x000000040d027825 */ /* 0x004fcc00078e0202 */
[----:B------:R-:W2:Y:S01]  /*0120*/  LDG.E.EL.64 R2, desc[UR4][R2.64] ;  /* 0x0000000402027981 */ /* 0x000ea2000c2e1b00 */
[----:B-1----:R-:W-:-:S06]  /*0130*/  IMAD.WIDE R6, R13, 0x4, R6 ;  /* 0x000000040d067825 */ /* 0x002fcc00078e0206 */
[----:B------:R-:W2:Y:S01]  /*0140*/  LDG.E.EL.64 R6, desc[UR4][R6.64] ;  /* 0x0000000406067981 */ /* 0x000ea2000c2e1b00 */
[----:B---3--:R-:W-:-:S06]  /*0150*/  IMAD.WIDE R4, R0, 0x4, R4 ;  /* 0x0000000400047825 */ /* 0x008fcc00078e0204 */
[----:B------:R-:W3:Y:S01]  /*0160*/  LDG.E.64 R4, desc[UR4][R4.64] ;  /* 0x0000000404047981 */ /* 0x000ee2000c1e1b00 */
[----:B----4-:R-:W-:-:S04]  /*0170*/  IMAD.WIDE R8, R13, 0x4, R8 ;  /* 0x000000040d087825 */ /* 0x010fc800078e0208 */
[----:B-----5:R-:W-:Y:S02]  /*0180*/  IMAD.WIDE R10, R13, 0x4, R10 ;  /* 0x000000040d0a7825 */ /* 0x020fe400078e020a */
[----:B------:R-:W4:Y:S04]  /*0190*/  LDG.E.EL.64 R8, desc[UR4][R8.64] ;  /* 0x0000000408087981 */ /* 0x000f28000c2e1b00 */
[----:B------:R-:W4:Y:S01]  /*01a0*/  LDG.E.EL.64 R10, desc[UR4][R10.64] ;  /* 0x000000040a0a7981 */ /* 0x000f22000c2e1b00 */
[----:B------:R-:W-:Y:S01]  /*01b0*/  HFMA2.MMA R15, -RZ, RZ, 1.625, 0 ;  /* 0x3e800000ff0f7435 */ /* 0x000fe200000001ff */
[----:B--2---:R-:W-:Y:S01]  /*01c0*/  FADD R2, R2, 9.9999997473787516356e-06 ;  /* 0x3727c5ac02027421 */ /* 0x004fe20000000000 */
[----:B------:R-:W-:-:S03]  /*01d0*/  FADD R12, R3, 9.9999997473787516356e-06 ;  /* 0x3727c5ac030c7421 */ /* 0x000fc60000000000 */
[----:B------:R1:W2:Y:S08]  /*01e0*/  MUFU.SQRT R13, R2 ;  /* 0x00000002000d7308 */ /* 0x0002b00000002000 */
[----:B------:R-:W5:Y:S01]  /*01f0*/  MUFU.SQRT R14, R12 ;  /* 0x0000000c000e7308 */ /* 0x000f620000002000 */
[----:B-1----:R-:W1:Y:S01]  /*0200*/  LDC.64 R2, c[0x0][0x238] ;  /* 0x00008e00ff027b82 */ /* 0x002e620000000a00 */
[----:B--2---:R-:W-:-:S02]  /*0210*/  FSETP.GT.AND P0, PT, R13, 8.50705917302346158658e+37, PT ;  /* 0x7e8000000d00780b */ /* 0x004fc40003f04000 */
[----:B------:R-:W-:Y:S02]  /*0220*/  FSETP.GEU.AND P2, PT, R13, 1.175494350822287508e-38, PT ;  /* 0x008000000d00780b */ /* 0x000fe40003f4e000 */
[C---:B-----5:R-:W-:Y:S02]  /*0230*/  FSETP.GT.AND P1, PT, R14.reuse, 8.50705917302346158658e+37, PT ;  /* 0x7e8000000e00780b */ /* 0x060fe40003f24000 */
[----:B------:R-:W-:-:S07]  /*0240*/  FSETP.GEU.AND P3, PT, R14, 1.175494350822287508e-38, PT ;  /* 0x008000000e00780b */ /* 0x000fce0003f6e000 */
[----:B------:R-:W-:-:S04]  /*0250*/  @P0 FMUL R13, R13, 0.25 ;  /* 0x3e8000000d0d0820 */ /* 0x000fc80000400000 */
[----:B------:R-:W-:Y:S01]  /*0260*/  @!P2 FMUL R13, R13, 16777216 ;  /* 0x4b8000000d0da820 */ /* 0x000fe20000400000 */
[----:B------:R-:W-:-:S04]  /*0270*/  @P1 FMUL R14, R14, 0.25 ;  /* 0x3e8000000e0e1820 */ /* 0x000fc80000400000 */
[----:B------:R-:W-:Y:S01]  /*0280*/  @!P3 FMUL R14, R14, 16777216 ;  /* 0x4b8000000e0eb820 */ /* 0x000fe20000400000 */
[----:B------:R-:W2:Y:S01]  /*0290*/  MUFU.RCP R13, R13 ;  /* 0x0000000d000d7308 */ /* 0x000ea20000001000 */
[----:B------:R-:W-:-:S07]  /*02a0*/  FSEL R12, R15, 1, P0 ;  /* 0x3f8000000f0c7808 */ /* 0x000fce0000000000 */
[----:B------:R-:W5:Y:S01]  /*02b0*/  MUFU.RCP R14, R14 ;  /* 0x0000000e000e7308 */ /* 0x000f620000001000 */
[----:B------:R-:W-:Y:S01]  /*02c0*/  FSEL R15, R15, 1, P1 ;  /* 0x3f8000000f0f7808 */ /* 0x000fe20000800000 */
[----:B------:R-:W-:Y:S01]  /*02d0*/  @!P2 FMUL R12, R12, 16777216 ;  /* 0x4b8000000c0ca820 */ /* 0x000fe20000400000 */
[----:B---3--:R-:W-:-:S03]  /*02e0*/  FADD R4, R4, -R6 ;  /* 0x8000000604047221 */ /* 0x008fc60000000000 */
[----:B------:R-:W-:Y:S01]  /*02f0*/  @!P3 FMUL R15, R15, 16777216 ;  /* 0x4b8000000f0fb820 */ /* 0x000fe20000400000 */
[----:B------:R-:W-:Y:S01]  /*0300*/  FADD R5, R5, -R7 ;  /* 0x8000000705057221 */ /* 0x000fe20000000000 */
[----:B--2---:R-:W-:Y:S02]  /*0310*/  FMUL R13, R13, R12 ;  /* 0x0000000c0d0d7220 */ /* 0x004fe40000400000 */
[----:B-----5:R-:W-:Y:S02]  /*0320*/  FMUL R6, R14, R15 ;  /* 0x0000000f0e067220 */ /* 0x020fe40000400000 */
[----:B------:R-:W-:Y:S02]  /*0330*/  FMUL R13, R4, R13 ;  /* 0x0000000d040d7220 */ /* 0x000fe40000400000 */
[----:B------:R-:W-:Y:S01]  /*0340*/  FMUL R6, R5, R6 ;  /* 0x0000000605067220 */ /* 0x000fe20000400000 */
[----:B-1----:R-:W-:-:S04]  /*0350*/  IMAD.WIDE R2, R0, 0x4, R2 ;  /* 0x0000000400027825 */ /* 0x002fc800078e0202 */
[----:B----4-:R-:W-:Y:S01]  /*0360*/  FFMA R8, R8, R13, R10 ;  /* 0x0000000d08087223 */ /* 0x010fe2000000000a */
[----:B------:R-:W-:-:S05]  /*0370*/  FFMA R9, R9, R6, R11 ;  /* 0x0000000609097223 */ /* 0x000fca000000000b */
[----:B------:R-:W-:Y:S01]  /*0380*/  STG.E.64 desc[UR4][R2.64], R8 ;  /* 0x0000000802007986 */ /* 0x000fe2000c101b04 */
[----:B------:R-:W-:Y:S05]  /*0390*/  EXIT ;  /* 0x000000000000794d */ /* 0x000fea0003800000 */
.L_x_0:
[----:B------:R-:W-:-:S00]  /*03a0*/  BRA `(.L_x_0) ;  /* 0xfffffffc00fc7947 */ /* 0x000fc0000383ffff */
[----:B------:R-:W-:-:S00]  /*03b0*/  NOP ;  /* 0x0000000000007918 */ /* 0x000fc00000000000 */
        /* <DEDUP_REMOVED lines=12> */
.L_x_1:


//--------------------- .nv.global.init           --------------------------
	.section	.nv.global.init,"aw",@progbits
.nv.global.init:
	.type		_$_str,@object
	.size		_$_str,(_$_str_$_2 - _$_str)
_$_str:
        /*0000*/ 	.byte	0x5f, 0x5f, 0x43, 0x55, 0x44, 0x41, 0x5f, 0x46, 0x54, 0x5a, 0x00
	.type		_$_str_$_2,@object
	.size		_$_str_$_2,(.L_1 - _$_str_$_2)
_$_str_$_2:
        /*000b*/ 	.byte	0x5f, 0x5f, 0x43, 0x55, 0x44, 0x41, 0x5f, 0x50, 0x52, 0x45, 0x43, 0x5f, 0x53, 0x51, 0x52, 0x54
        /*001b*/ 	.byte	0x00
.L_1:


//--------------------- .nv.constant0.triton_poi_fused__native_batch_norm_legit_no_training_4 --------------------------
	.section	.nv.constant0.triton_poi_fused__native_batch_norm_legit_no_training_4,"a",@progbits
	.sectionflags	@""
	.align	4
.nv.constant0.triton_poi_fused__native_batch_norm_legit_no_training_4:
	.zero		580
